	.headerflags	@"EF_CUDA_TEXMODE_UNIFIED EF_CUDA_64BIT_ADDRESS EF_CUDA_ACCELERATORS EF_CUDA_SM90 EF_CUDA_VIRTUAL_SM(EF_CUDA_SM90)"
	.elftype	@"ET_EXEC"


//--------------------- .nv.info                  --------------------------
	.section	.nv.info,"",@"SHT_CUDA_INFO"
	.align	4


	//----- nvinfo : EIATTR_REGCOUNT
	.align		4
        /*0000*/ 	.byte	0x04, 0x2f
        /*0002*/ 	.short	(.L_1 - .L_0)
	.align		4
.L_0:
        /*0004*/ 	.word	index@(triton_poi_fused_clone_0)
        /*0008*/ 	.word	0x0000000e


	//----- nvinfo : EIATTR_MIN_STACK_SIZE
	.align		4
.L_1:
        /*000c*/ 	.byte	0x04, 0x12
        /*000e*/ 	.short	(.L_3 - .L_2)
	.align		4
.L_2:
        /*0010*/ 	.word	index@(triton_poi_fused_clone_0)
        /*0014*/ 	.word	0x00000000


	//----- nvinfo : EIATTR_FRAME_SIZE
	.align		4
.L_3:
        /*0018*/ 	.byte	0x04, 0x11
        /*001a*/ 	.short	(.L_5 - .L_4)
	.align		4
.L_4:
        /*001c*/ 	.word	index@(triton_poi_fused_clone_0)
        /*0020*/ 	.word	0x00000000


	//----- nvinfo : EIATTR_MIN_STACK_SIZE
	.align		4
.L_5:
        /*0024*/ 	.byte	0x04, 0x12
        /*0026*/ 	.short	(.L_7 - .L_6)
	.align		4
.L_6:
        /*0028*/ 	.word	index@(triton_poi_fused_clone_0)
        /*002c*/ 	.word	0x00000000
.L_7:


//--------------------- .nv.info.triton_poi_fused_clone_0 --------------------------
	.section	.nv.info.triton_poi_fused_clone_0,"",@"SHT_CUDA_INFO"
	.sectionflags	@""
	.align	4


	//----- nvinfo : EIATTR_CUDA_API_VERSION
	.align		4
        /*0000*/ 	.byte	0x04, 0x37
        /*0002*/ 	.short	(.L_9 - .L_8)
.L_8:
        /*0004*/ 	.word	0x0000007c


	//----- nvinfo : EIATTR_KPARAM_INFO
	.align		4
.L_9:
        /*0008*/ 	.byte	0x04, 0x17
        /*000a*/ 	.short	(.L_11 - .L_10)
.L_10:
        /*000c*/ 	.word	0x00000000
        /*0010*/ 	.short	0x0002
        /*0012*/ 	.short	0x0010
        /*0014*/ 	.byte	0x00, 0xf0, 0x11, 0x00


	//----- nvinfo : EIATTR_KPARAM_INFO
	.align		4
.L_11:
        /*0018*/ 	.byte	0x04, 0x17
        /*001a*/ 	.short	(.L_13 - .L_12)
.L_12:
        /*001c*/ 	.word	0x00000000
        /*0020*/ 	.short	0x0001
        /*0022*/ 	.short	0x0008
        /*0024*/ 	.byte	0x00, 0xf4, 0x21, 0x00


	//----- nvinfo : EIATTR_KPARAM_INFO
	.align		4
.L_13:
        /*0028*/ 	.byte	0x04, 0x17
        /*002a*/ 	.short	(.L_15 - .L_14)
.L_14:
        /*002c*/ 	.word	0x00000000
        /*0030*/ 	.short	0x0000
        /*0032*/ 	.short	0x0000
        /*0034*/ 	.byte	0x00, 0xf4, 0x21, 0x00


	//----- nvinfo : EIATTR_SPARSE_MMA_MASK
	.align		4
.L_15:
        /*0038*/ 	.byte	0x03, 0x50
        /*003a*/ 	.short	0x0000


	//----- nvinfo : EIATTR_MAXREG_COUNT
	.align		4
        /*003c*/ 	.byte	0x03, 0x1b
        /*003e*/ 	.short	0x00ff


	//----- nvinfo : EIATTR_EXIT_INSTR_OFFSETS
	.align		4
        /*0040*/ 	.byte	0x04, 0x1c
        /*0042*/ 	.short	(.L_17 - .L_16)


	//   ....[0]....
.L_16:
        /*0044*/ 	.word	0x00000200


	//   ....[1]....
        /*0048*/ 	.word	0x00000220


	//----- nvinfo : EIATTR_REQNTID
	.align		4
.L_17:
        /*004c*/ 	.byte	0x04, 0x10
        /*004e*/ 	.short	(.L_19 - .L_18)
.L_18:
        /*0050*/ 	.word	0x00000080
        /*0054*/ 	.word	0x00000001
        /*0058*/ 	.word	0x00000001


	//----- nvinfo : EIATTR_CBANK_PARAM_SIZE
	.align		4
.L_19:
        /*005c*/ 	.byte	0x03, 0x19
        /*005e*/ 	.short	0x0014


	//----- nvinfo : EIATTR_PARAM_CBANK
	.align		4
        /*0060*/ 	.byte	0x04, 0x0a
        /*0062*/ 	.short	(.L_21 - .L_20)
	.align		4
.L_20:
        /*0064*/ 	.word	index@(.nv.constant0.triton_poi_fused_clone_0)
        /*0068*/ 	.short	0x0210
        /*006a*/ 	.short	0x0014


	//----- nvinfo : EIATTR_SW_WAR
	.align		4
.L_21:
        /*006c*/ 	.byte	0x04, 0x36
        /*006e*/ 	.short	(.L_23 - .L_22)
.L_22:
        /*0070*/ 	.word	0x00000008
.L_23:


//--------------------- .nv.callgraph             --------------------------
	.section	.nv.callgraph,"",@"SHT_CUDA_CALLGRAPH"
	.align	4
	.sectionentsize	8
	.align		4
        /*0000*/ 	.word	0x00000000
	.align		4
        /*0004*/ 	.word	0xffffffff
	.align		4
        /*0008*/ 	.word	0x00000000
	.align		4
        /*000c*/ 	.word	0xfffffffe
	.align		4
        /*0010*/ 	.word	0x00000000
	.align		4
        /*0014*/ 	.word	0xfffffffd
	.align		4
        /*0018*/ 	.word	0x00000000
	.align		4
        /*001c*/ 	.word	0xfffffffc


//--------------------- .text.triton_poi_fused_clone_0 --------------------------
	.section	.text.triton_poi_fused_clone_0,"ax",@progbits
	.align	128
        .global         triton_poi_fused_clone_0
        .type           triton_poi_fused_clone_0,@function
        .size           triton_poi_fused_clone_0,(.L_x_1 - triton_poi_fused_clone_0)
        .other          triton_poi_fused_clone_0,@"STO_CUDA_ENTRY STV_DEFAULT"
triton_poi_fused_clone_0:
.text.triton_poi_fused_clone_0:
[----:B------:R-:W0:Y:S02]  /*0000*/  LDC R1, c[0x0][0x28] ;  /* 0x00000a00ff017b82 */ /* 0x000e240000000800 */
[----:B------:R-:W1:Y:S01]  /*0010*/  S2R R0, SR_TID.X ;  /* 0x0000000000007919 */ /* 0x000e620000002100 */
[----:B------:R-:W2:Y:S01]  /*0020*/  LDC.64 R2, c[0x0][0x210] ;  /* 0x00008400ff027b82 */ /* 0x000ea20000000a00 */
[----:B------:R-:W-:Y:S01]  /*0030*/  IMAD.MOV.U32 R8, RZ, RZ, RZ ;  /* 0x000000ffff087224 */ /* 0x000fe200078e00ff */
[----:B------:R-:W-:Y:S01]  /*0040*/  ULDC.64 UR4, c[0x0][0x208] ;  /* 0x0000820000047ab9 */ /* 0x000fe20000000a00 */
[----:B------:R-:W3:Y:S01]  /*0050*/  S2R R9, SR_CTAID.X ;  /* 0x0000000000097919 */ /* 0x000ee20000002500 */
[----:B-1----:R-:W-:-:S05]  /*0060*/  LOP3.LUT R0, R0, 0x7f, RZ, 0xc0, !PT ;  /* 0x0000007f00007812 */ /* 0x002fca00078ec0ff */
[----:B---3--:R-:W-:-:S04]  /*0070*/  IMAD R9, R9, 0x80, R0 ;  /* 0x0000008009097824 */ /* 0x008fc800078e0200 */
[C---:B------:R-:W-:Y:S01]  /*0080*/  IMAD.HI R0, R9.reuse, 0x2aaaaaab, RZ ;  /* 0x2aaaaaab09007827 */ /* 0x040fe200078e02ff */
[----:B------:R-:W-:-:S04]  /*0090*/  ISETP.GE.AND P2, PT, R9, 0x180, PT ;  /* 0x000001800900780c */ /* 0x000fc80003f46270 */
[----:B------:R-:W-:-:S04]  /*00a0*/  SHF.R.U32.HI R5, RZ, 0x1f, R0 ;  /* 0x0000001fff057819 */ /* 0x000fc80000011600 */
[CC--:B------:R-:W-:Y:S02]  /*00b0*/  LEA.HI.SX32 R4, R0.reuse, R5.reuse, 0x1f ;  /* 0x0000000500047211 */ /* 0x0c0fe400078ffaff */
[----:B------:R-:W-:Y:S02]  /*00c0*/  LEA.HI.SX32 R5, R0, R5, 0x1e ;  /* 0x0000000500057211 */ /* 0x000fe400078ff2ff */
[C---:B------:R-:W-:Y:S01]  /*00d0*/  LEA.HI R6, R4.reuse, R4, RZ, 0x1 ;  /* 0x0000000404067211 */ /* 0x040fe200078f08ff */
[----:B------:R-:W-:-:S03]  /*00e0*/  IMAD R0, R4, -0xc, R9 ;  /* 0xfffffff404007824 */ /* 0x000fc600078e0209 */
[----:B------:R-:W-:Y:S01]  /*00f0*/  LOP3.LUT R7, R6, 0xfffffffe, RZ, 0xc0, !PT ;  /* 0xfffffffe06077812 */ /* 0x000fe200078ec0ff */
[----:B------:R-:W-:Y:S02]  /*0100*/  IMAD R5, R5, 0xc, R0 ;  /* 0x0000000c05057824 */ /* 0x000fe400078e0200 */
[----:B------:R-:W-:Y:S02]  /*0110*/  IMAD.MOV.U32 R0, RZ, RZ, RZ ;  /* 0x000000ffff007224 */ /* 0x000fe400078e00ff */
[----:B------:R-:W-:Y:S02]  /*0120*/  IMAD.IADD R7, R4, 0x1, -R7 ;  /* 0x0000000104077824 */ /* 0x000fe400078e0a07 */
[----:B------:R-:W-:-:S03]  /*0130*/  IMAD.SHL.U32 R5, R5, 0x2, RZ ;  /* 0x0000000205057824 */ /* 0x000fc600078e00ff */
[C---:B------:R-:W-:Y:S02]  /*0140*/  ISETP.GE.AND P3, PT, R7.reuse, 0x1, PT ;  /* 0x000000010700780c */ /* 0x040fe40003f66270 */
[----:B------:R-:W-:Y:S01]  /*0150*/  ISETP.GT.AND P1, PT, R7, RZ, !P2 ;  /* 0x000000ff0700720c */ /* 0x000fe20005724270 */
[----:B------:R-:W-:Y:S01]  /*0160*/  VIADD R7, R5, 0x1 ;  /* 0x0000000105077836 */ /* 0x000fe20000000000 */
[----:B------:R-:W-:Y:S01]  /*0170*/  ISETP.LT.AND P0, PT, R9, 0x180, !P3 ;  /* 0x000001800900780c */ /* 0x000fe20005f01270 */
[----:B--2---:R-:W-:-:S04]  /*0180*/  IMAD.WIDE R4, R5, 0x4, R2 ;  /* 0x0000000405047825 */ /* 0x004fc800078e0202 */
[----:B------:R-:W-:Y:S02]  /*0190*/  IMAD.WIDE R2, R7, 0x4, R2 ;  /* 0x0000000407027825 */ /* 0x000fe400078e0202 */
[----:B------:R-:W1:Y:S04]  /*01a0*/  LDC.64 R6, c[0x0][0x218] ;  /* 0x00008600ff067b82 */ /* 0x000e680000000a00 */
[----:B------:R-:W2:Y:S04]  /*01b0*/  @P1 LDG.E.EL R8, desc[UR4][R2.64] ;  /* 0x0000000402081981 */ /* 0x000ea8000c2e1900 */
[----:B------:R-:W3:Y:S01]  /*01c0*/  @P0 LDG.E.EL R0, desc[UR4][R4.64] ;  /* 0x0000000404000981 */ /* 0x000ee2000c2e1900 */
[----:B-1----:R-:W-:Y:S01]  /*01d0*/  IMAD.WIDE R6, R9, 0x4, R6 ;  /* 0x0000000409067825 */ /* 0x002fe200078e0206 */
[----:B---3--:R-:W-:-:S02]  /*01e0*/  SEL R11, R0, RZ, P0 ;  /* 0x000000ff000b7207 */ /* 0x008fc40000000000 */
[----:B--2---:R-:W-:Y:S01]  /*01f0*/  @P3 SEL R11, R8, RZ, P1 ;  /* 0x000000ff080b3207 */ /* 0x004fe20000800000 */
[----:B------:R-:W-:Y:S06]  /*0200*/  @P2 EXIT ;  /* 0x000000000000294d */ /* 0x000fec0003800000 */
[----:B------:R-:W-:Y:S01]  /*0210*/  STG.E desc[UR4][R6.64], R11 ;  /* 0x0000000b06007986 */ /* 0x000fe2000c101904 */
[----:B------:R-:W-:Y:S05]  /*0220*/  EXIT ;  /* 0x000000000000794d */ /* 0x000fea0003800000 */
.L_x_0:
[----:B------:R-:W-:-:S00]  /*0230*/  BRA `(.L_x_0) ;  /* 0xfffffffc00fc7947 */ /* 0x000fc0000383ffff */
[----:B------:R-:W-:-:S00]  /*0240*/  NOP ;  /* 0x0000000000007918 */ /* 0x000fc00000000000 */
        /* <DEDUP_REMOVED lines=11> */
.L_x_1:


//--------------------- .nv.constant0.triton_poi_fused_clone_0 --------------------------
	.section	.nv.constant0.triton_poi_fused_clone_0,"a",@progbits
	.sectionflags	@""
	.align	4
.nv.constant0.triton_poi_fused_clone_0:
	.zero		548
